//
// Generated by NVIDIA NVVM Compiler
//
// Compiler Build ID: CL-36424714
// Cuda compilation tools, release 13.0, V13.0.88
// Based on NVVM 20.0.0
//

.version 9.0
.target sm_100
.address_size 64

	// .globl	_Z25speculative_decode_kernelPKfPKiPiii
.extern .shared .align 16 .b8 smem[];

.visible .entry _Z25speculative_decode_kernelPKfPKiPiii(
	.param .u64 .ptr .align 1 _Z25speculative_decode_kernelPKfPKiPiii_param_0,
	.param .u64 .ptr .align 1 _Z25speculative_decode_kernelPKfPKiPiii_param_1,
	.param .u64 .ptr .align 1 _Z25speculative_decode_kernelPKfPKiPiii_param_2,
	.param .u32 _Z25speculative_decode_kernelPKfPKiPiii_param_3,
	.param .u32 _Z25speculative_decode_kernelPKfPKiPiii_param_4
)
{
	.reg .pred 	%p<95>;
	.reg .b32 	%r<199>;
	.reg .b32 	%f<84>;
	.reg .b64 	%rd<31>;

	ld.param.u64 	%rd9, [_Z25speculative_decode_kernelPKfPKiPiii_param_0];
	ld.param.u32 	%r65, [_Z25speculative_decode_kernelPKfPKiPiii_param_3];
	ld.param.u32 	%r64, [_Z25speculative_decode_kernelPKfPKiPiii_param_4];
	mov.u32 	%r1, %ctaid.x;
	setp.ge.s32 	%p1, %r1, %r65;
	@%p1 bra 	$L__BB0_17;
	cvta.to.global.u64 	%rd1, %rd9;
	mov.u32 	%r2, %ntid.x;
	mov.u32 	%r3, %tid.x;
	cvt.u64.u32 	%rd2, %r1;
	cvt.s64.s32 	%rd11, %r64;
	mul.lo.s64 	%rd3, %rd11, %rd2;
	shl.b64 	%rd12, %rd3, 2;
	add.s64 	%rd4, %rd1, %rd12;
	shr.s32 	%r67, %r64, 31;
	shr.u32 	%r68, %r67, 30;
	add.s32 	%r69, %r64, %r68;
	shr.s32 	%r4, %r69, 2;
	setp.ge.s32 	%p2, %r3, %r4;
	mov.f32 	%f80, 0fFF7FFFFF;
	mov.b32 	%r194, -1;
	@%p2 bra 	$L__BB0_8;
	add.s32 	%r180, %r3, %r2;
	max.u32 	%r72, %r4, %r180;
	setp.lt.u32 	%p3, %r180, %r4;
	selp.u32 	%r73, 1, 0, %p3;
	add.s32 	%r74, %r180, %r73;
	sub.s32 	%r75, %r72, %r74;
	div.u32 	%r76, %r75, %r2;
	add.s32 	%r77, %r76, %r73;
	add.s32 	%r6, %r77, 1;
	and.b32  	%r7, %r6, 3;
	setp.lt.u32 	%p4, %r77, 3;
	mov.b32 	%r194, -1;
	mov.f32 	%f80, 0fFF7FFFFF;
	mov.u32 	%r189, %r3;
	@%p4 bra 	$L__BB0_5;
	shl.b32 	%r79, %r2, 1;
	add.s32 	%r185, %r3, %r79;
	shl.b32 	%r9, %r2, 2;
	shl.b32 	%r80, %r2, 3;
	shl.b32 	%r81, %r3, 2;
	add.s32 	%r82, %r80, %r81;
	or.b32  	%r184, %r82, 1;
	mad.lo.s32 	%r183, %r2, 3, %r3;
	mad.lo.s32 	%r83, %r2, 12, %r81;
	or.b32  	%r182, %r83, 1;
	shl.b32 	%r181, %r180, 2;
	or.b32  	%r179, %r81, 1;
	add.s32 	%r178, %r81, %r9;
	and.b32  	%r84, %r6, -4;
	neg.s32 	%r177, %r84;
	mov.b32 	%r194, -1;
	mov.f32 	%f80, 0fFF7FFFFF;
	mov.u32 	%r189, %r3;
$L__BB0_4:
	mul.wide.u32 	%rd13, %r189, 16;
	add.s64 	%rd14, %rd4, %rd13;
	ld.global.nc.v4.f32 	{%f18, %f19, %f20, %f21}, [%rd14];
	add.s32 	%r85, %r179, -1;
	setp.gt.f32 	%p5, %f18, %f80;
	selp.b32 	%r86, %r85, %r194, %p5;
	selp.f32 	%f22, %f18, %f80, %p5;
	setp.gt.f32 	%p6, %f19, %f22;
	add.s32 	%r87, %r179, 2;
	setp.lt.s32 	%p7, %r179, %r64;
	and.pred  	%p8, %p6, %p7;
	selp.b32 	%r88, %r179, %r86, %p8;
	selp.f32 	%f23, %f19, %f22, %p8;
	setp.gt.f32 	%p9, %f20, %f23;
	add.s32 	%r89, %r179, 1;
	setp.lt.s32 	%p10, %r89, %r64;
	and.pred  	%p11, %p9, %p10;
	selp.b32 	%r90, %r89, %r88, %p11;
	selp.f32 	%f24, %f20, %f23, %p11;
	setp.gt.f32 	%p12, %f21, %f24;
	setp.lt.s32 	%p13, %r87, %r64;
	and.pred  	%p14, %p12, %p13;
	selp.b32 	%r91, %r87, %r90, %p14;
	selp.f32 	%f25, %f21, %f24, %p14;
	add.s32 	%r92, %r189, %r2;
	mul.wide.u32 	%rd15, %r180, 16;
	add.s64 	%rd16, %rd4, %rd15;
	ld.global.nc.v4.f32 	{%f26, %f27, %f28, %f29}, [%rd16];
	setp.gt.f32 	%p15, %f26, %f25;
	selp.b32 	%r93, %r181, %r91, %p15;
	selp.f32 	%f30, %f26, %f25, %p15;
	setp.gt.f32 	%p16, %f27, %f30;
	add.s32 	%r94, %r178, 1;
	setp.lt.s32 	%p17, %r94, %r64;
	and.pred  	%p18, %p16, %p17;
	selp.b32 	%r95, %r94, %r93, %p18;
	selp.f32 	%f31, %f27, %f30, %p18;
	setp.gt.f32 	%p19, %f28, %f31;
	add.s32 	%r96, %r178, 2;
	setp.lt.s32 	%p20, %r96, %r64;
	and.pred  	%p21, %p19, %p20;
	selp.b32 	%r97, %r96, %r95, %p21;
	selp.f32 	%f32, %f28, %f31, %p21;
	setp.gt.f32 	%p22, %f29, %f32;
	add.s32 	%r98, %r178, 3;
	setp.lt.s32 	%p23, %r98, %r64;
	and.pred  	%p24, %p22, %p23;
	selp.b32 	%r99, %r98, %r97, %p24;
	selp.f32 	%f33, %f29, %f32, %p24;
	add.s32 	%r100, %r92, %r2;
	mul.wide.u32 	%rd17, %r185, 16;
	add.s64 	%rd18, %rd4, %rd17;
	ld.global.nc.v4.f32 	{%f34, %f35, %f36, %f37}, [%rd18];
	add.s32 	%r101, %r184, -1;
	setp.gt.f32 	%p25, %f34, %f33;
	selp.b32 	%r102, %r101, %r99, %p25;
	selp.f32 	%f38, %f34, %f33, %p25;
	setp.gt.f32 	%p26, %f35, %f38;
	add.s32 	%r103, %r184, 2;
	setp.lt.s32 	%p27, %r184, %r64;
	and.pred  	%p28, %p26, %p27;
	selp.b32 	%r104, %r184, %r102, %p28;
	selp.f32 	%f39, %f35, %f38, %p28;
	setp.gt.f32 	%p29, %f36, %f39;
	add.s32 	%r105, %r184, 1;
	setp.lt.s32 	%p30, %r105, %r64;
	and.pred  	%p31, %p29, %p30;
	selp.b32 	%r106, %r105, %r104, %p31;
	selp.f32 	%f40, %f36, %f39, %p31;
	setp.gt.f32 	%p32, %f37, %f40;
	setp.lt.s32 	%p33, %r103, %r64;
	and.pred  	%p34, %p32, %p33;
	selp.b32 	%r107, %r103, %r106, %p34;
	selp.f32 	%f41, %f37, %f40, %p34;
	add.s32 	%r108, %r100, %r2;
	mul.wide.u32 	%rd19, %r183, 16;
	add.s64 	%rd20, %rd4, %rd19;
	ld.global.nc.v4.f32 	{%f42, %f43, %f44, %f45}, [%rd20];
	add.s32 	%r109, %r182, -1;
	setp.gt.f32 	%p35, %f42, %f41;
	selp.b32 	%r110, %r109, %r107, %p35;
	selp.f32 	%f46, %f42, %f41, %p35;
	setp.gt.f32 	%p36, %f43, %f46;
	add.s32 	%r111, %r182, 2;
	setp.lt.s32 	%p37, %r182, %r64;
	and.pred  	%p38, %p36, %p37;
	selp.b32 	%r112, %r182, %r110, %p38;
	selp.f32 	%f47, %f43, %f46, %p38;
	setp.gt.f32 	%p39, %f44, %f47;
	add.s32 	%r113, %r182, 1;
	setp.lt.s32 	%p40, %r113, %r64;
	and.pred  	%p41, %p39, %p40;
	selp.b32 	%r114, %r113, %r112, %p41;
	selp.f32 	%f48, %f44, %f47, %p41;
	setp.gt.f32 	%p42, %f45, %f48;
	setp.lt.s32 	%p43, %r111, %r64;
	and.pred  	%p44, %p42, %p43;
	selp.b32 	%r194, %r111, %r114, %p44;
	selp.f32 	%f80, %f45, %f48, %p44;
	add.s32 	%r189, %r108, %r2;
	add.s32 	%r185, %r185, %r9;
	shl.b32 	%r115, %r2, 4;
	add.s32 	%r184, %r184, %r115;
	add.s32 	%r183, %r183, %r9;
	add.s32 	%r182, %r182, %r115;
	add.s32 	%r181, %r181, %r115;
	add.s32 	%r180, %r180, %r9;
	add.s32 	%r179, %r179, %r115;
	add.s32 	%r178, %r178, %r115;
	add.s32 	%r177, %r177, 4;
	setp.ne.s32 	%p45, %r177, 0;
	@%p45 bra 	$L__BB0_4;
$L__BB0_5:
	setp.eq.s32 	%p46, %r7, 0;
	@%p46 bra 	$L__BB0_8;
	shl.b32 	%r116, %r189, 2;
	or.b32  	%r192, %r116, 1;
	shl.b32 	%r43, %r2, 2;
	mul.wide.u32 	%rd22, %r189, 16;
	add.s64 	%rd23, %rd12, %rd22;
	add.s64 	%rd30, %rd1, %rd23;
	mul.wide.u32 	%rd6, %r2, 16;
	neg.s32 	%r191, %r7;
$L__BB0_7:
	.pragma "nounroll";
	ld.global.nc.v4.f32 	{%f49, %f50, %f51, %f52}, [%rd30];
	add.s32 	%r117, %r192, -1;
	setp.gt.f32 	%p47, %f49, %f80;
	selp.b32 	%r118, %r117, %r194, %p47;
	selp.f32 	%f53, %f49, %f80, %p47;
	setp.gt.f32 	%p48, %f50, %f53;
	add.s32 	%r119, %r192, 2;
	setp.lt.s32 	%p49, %r192, %r64;
	and.pred  	%p50, %p48, %p49;
	selp.b32 	%r120, %r192, %r118, %p50;
	selp.f32 	%f54, %f50, %f53, %p50;
	setp.gt.f32 	%p51, %f51, %f54;
	add.s32 	%r121, %r192, 1;
	setp.lt.s32 	%p52, %r121, %r64;
	and.pred  	%p53, %p51, %p52;
	selp.b32 	%r122, %r121, %r120, %p53;
	selp.f32 	%f55, %f51, %f54, %p53;
	setp.gt.f32 	%p54, %f52, %f55;
	setp.lt.s32 	%p55, %r119, %r64;
	and.pred  	%p56, %p54, %p55;
	selp.b32 	%r194, %r119, %r122, %p56;
	selp.f32 	%f80, %f52, %f55, %p56;
	add.s32 	%r192, %r192, %r43;
	add.s64 	%rd30, %rd30, %rd6;
	add.s32 	%r191, %r191, 1;
	setp.ne.s32 	%p57, %r191, 0;
	@%p57 bra 	$L__BB0_7;
$L__BB0_8:
	shl.b32 	%r123, %r4, 2;
	add.s32 	%r195, %r123, %r3;
	setp.ge.s32 	%p58, %r195, %r64;
	@%p58 bra 	$L__BB0_10;
$L__BB0_9:
	mul.wide.s32 	%rd24, %r195, 4;
	add.s64 	%rd25, %rd4, %rd24;
	ld.global.nc.f32 	%f56, [%rd25];
	setp.gt.f32 	%p59, %f56, %f80;
	selp.b32 	%r194, %r195, %r194, %p59;
	selp.f32 	%f80, %f56, %f80, %p59;
	add.s32 	%r195, %r195, %r2;
	setp.lt.s32 	%p60, %r195, %r64;
	@%p60 bra 	$L__BB0_9;
$L__BB0_10:
	mov.u32 	%r124, %ntid.x;
	add.s32 	%r125, %r124, 31;
	shr.u32 	%r58, %r125, 5;
	shl.b32 	%r126, %r58, 2;
	mov.u32 	%r127, smem;
	add.s32 	%r59, %r127, %r126;
	mov.b32 	%r128, %f80;
	shfl.sync.down.b32	%r129|%p61, %r128, 16, 31, -1;
	mov.b32 	%f57, %r129;
	shfl.sync.down.b32	%r130|%p62, %r194, 16, 31, -1;
	setp.lt.f32 	%p63, %f80, %f57;
	selp.b32 	%r131, %r130, %r194, %p63;
	selp.f32 	%f58, %f57, %f80, %p63;
	mov.b32 	%r132, %f58;
	shfl.sync.down.b32	%r133|%p64, %r132, 8, 31, -1;
	mov.b32 	%f59, %r133;
	shfl.sync.down.b32	%r134|%p65, %r131, 8, 31, -1;
	setp.lt.f32 	%p66, %f58, %f59;
	selp.b32 	%r135, %r134, %r131, %p66;
	selp.f32 	%f60, %f59, %f58, %p66;
	mov.b32 	%r136, %f60;
	shfl.sync.down.b32	%r137|%p67, %r136, 4, 31, -1;
	mov.b32 	%f61, %r137;
	shfl.sync.down.b32	%r138|%p68, %r135, 4, 31, -1;
	setp.lt.f32 	%p69, %f60, %f61;
	selp.b32 	%r139, %r138, %r135, %p69;
	selp.f32 	%f62, %f61, %f60, %p69;
	mov.b32 	%r140, %f62;
	shfl.sync.down.b32	%r141|%p70, %r140, 2, 31, -1;
	mov.b32 	%f63, %r141;
	shfl.sync.down.b32	%r142|%p71, %r139, 2, 31, -1;
	setp.lt.f32 	%p72, %f62, %f63;
	selp.b32 	%r143, %r142, %r139, %p72;
	selp.f32 	%f64, %f63, %f62, %p72;
	mov.b32 	%r144, %f64;
	shfl.sync.down.b32	%r145|%p73, %r144, 1, 31, -1;
	mov.b32 	%f65, %r145;
	shfl.sync.down.b32	%r146|%p74, %r143, 1, 31, -1;
	setp.lt.f32 	%p75, %f64, %f65;
	selp.b32 	%r60, %r146, %r143, %p75;
	selp.f32 	%f11, %f65, %f64, %p75;
	and.b32  	%r147, %r3, 31;
	setp.ne.s32 	%p76, %r147, 0;
	@%p76 bra 	$L__BB0_12;
	shr.u32 	%r148, %r3, 3;
	and.b32  	%r149, %r148, 124;
	add.s32 	%r151, %r127, %r149;
	st.shared.f32 	[%r151], %f11;
	add.s32 	%r152, %r59, %r149;
	st.shared.u32 	[%r152], %r60;
$L__BB0_12:
	bar.sync 	0;
	setp.gt.u32 	%p77, %r3, 31;
	@%p77 bra 	$L__BB0_17;
	setp.ge.u32 	%p78, %r3, %r58;
	mov.b32 	%r198, -1;
	mov.f32 	%f83, 0fFF7FFFFF;
	@%p78 bra 	$L__BB0_15;
	shl.b32 	%r154, %r3, 2;
	add.s32 	%r156, %r127, %r154;
	ld.shared.f32 	%f83, [%r156];
	add.s32 	%r157, %r59, %r154;
	ld.shared.u32 	%r198, [%r157];
$L__BB0_15:
	mov.b32 	%r158, %f83;
	shfl.sync.down.b32	%r159|%p79, %r158, 16, 31, -1;
	mov.b32 	%f67, %r159;
	shfl.sync.down.b32	%r160|%p80, %r198, 16, 31, -1;
	setp.lt.f32 	%p81, %f83, %f67;
	selp.f32 	%f68, %f67, %f83, %p81;
	selp.b32 	%r161, %r160, %r198, %p81;
	mov.b32 	%r162, %f68;
	shfl.sync.down.b32	%r163|%p82, %r162, 8, 31, -1;
	mov.b32 	%f69, %r163;
	shfl.sync.down.b32	%r164|%p83, %r161, 8, 31, -1;
	setp.lt.f32 	%p84, %f68, %f69;
	selp.f32 	%f70, %f69, %f68, %p84;
	selp.b32 	%r165, %r164, %r161, %p84;
	mov.b32 	%r166, %f70;
	shfl.sync.down.b32	%r167|%p85, %r166, 4, 31, -1;
	mov.b32 	%f71, %r167;
	shfl.sync.down.b32	%r168|%p86, %r165, 4, 31, -1;
	setp.lt.f32 	%p87, %f70, %f71;
	selp.f32 	%f72, %f71, %f70, %p87;
	selp.b32 	%r169, %r168, %r165, %p87;
	mov.b32 	%r170, %f72;
	shfl.sync.down.b32	%r171|%p88, %r170, 2, 31, -1;
	mov.b32 	%f73, %r171;
	shfl.sync.down.b32	%r172|%p89, %r169, 2, 31, -1;
	setp.lt.f32 	%p90, %f72, %f73;
	selp.f32 	%f74, %f73, %f72, %p90;
	selp.b32 	%r173, %r172, %r169, %p90;
	mov.b32 	%r174, %f74;
	shfl.sync.down.b32	%r175|%p91, %r174, 1, 31, -1;
	mov.b32 	%f75, %r175;
	shfl.sync.down.b32	%r176|%p92, %r173, 1, 31, -1;
	setp.lt.f32 	%p93, %f74, %f75;
	selp.b32 	%r63, %r176, %r173, %p93;
	setp.ne.s32 	%p94, %r3, 0;
	@%p94 bra 	$L__BB0_17;
	ld.param.u64 	%rd29, [_Z25speculative_decode_kernelPKfPKiPiii_param_2];
	cvta.to.global.u64 	%rd26, %rd29;
	shl.b64 	%rd27, %rd2, 2;
	add.s64 	%rd28, %rd26, %rd27;
	st.global.u32 	[%rd28], %r63;
$L__BB0_17:
	ret;

}


// ===== COMPILED SASS (sm_100) =====

	.target	sm_100

	.elftype	@"ET_EXEC"


//--------------------- .note.nv.tkinfo           --------------------------
	.section	.note.nv.tkinfo,"",@"SHT_NOTE"
	.sectionflags	@"SHF_NOTE_NV_TKINFO"
	.tkinfo
        /*0018*/ 	.word	0x00000002
        /*0030*/ 	.string	""
        /*0030*/ 	.string	"ptxas"
        /*0030*/ 	.string	"Cuda compilation tools, release 13.0, V13.0.88"
        /*0030*/ 	.string	"Build cuda_13.0.r13.0/compiler.36424714_0"
        /*0030*/ 	.string	"-arch sm_100 -m 64 "



//--------------------- .note.nv.cuinfo           --------------------------
	.section	.note.nv.cuinfo,"",@"SHT_NOTE"
	.sectionflags	@"SHF_NOTE_NV_CUINFO"
        /*0018*/ 	.short	0x0002
        /*001a*/ 	.short	0x0064
        /*001c*/ 	.short	0x0082
	.zero		2


//--------------------- .nv.info                  --------------------------
	.section	.nv.info,"",@"SHT_CUDA_INFO"
	.align	4


	//----- nvinfo : EIATTR_REGCOUNT
	.align		4
        /*0000*/ 	.byte	0x04, 0x2f
        /*0002*/ 	.short	(.L_1 - .L_0)
	.align		4
.L_0:
        /*0004*/ 	.word	index@(_Z25speculative_decode_kernelPKfPKiPiii)
        /*0008*/ 	.word	0x00000022


	//----- nvinfo : EIATTR_FRAME_SIZE
	.align		4
.L_1:
        /*000c*/ 	.byte	0x04, 0x11
        /*000e*/ 	.short	(.L_3 - .L_2)
	.align		4
.L_2:
        /*0010*/ 	.word	index@(_Z25speculative_decode_kernelPKfPKiPiii)
        /*0014*/ 	.word	0x00000000


	//----- nvinfo : EIATTR_MIN_STACK_SIZE
	.align		4
.L_3:
        /*0018*/ 	.byte	0x04, 0x12
        /*001a*/ 	.short	(.L_5 - .L_4)
	.align		4
.L_4:
        /*001c*/ 	.word	index@(_Z25speculative_decode_kernelPKfPKiPiii)
        /*0020*/ 	.word	0x00000000
.L_5:


//--------------------- .nv.compat                --------------------------
	.section	.nv.compat,"",@"SHT_CUDA_COMPAT_INFO"
	.align	4
        /*0000*/ 	.byte	0x02, 0x09, 0x00, 0x00, 0x02, 0x02, 0x01, 0x00, 0x02, 0x05, 0x05, 0x00, 0x03, 0x07, 0x01, 0x01
        /*0010*/ 	.byte	0x02, 0x03, 0x00, 0x00, 0x02, 0x06, 0x01, 0x00, 0x04, 0x0b, 0x08, 0x00, 0x09, 0x00, 0x00, 0x00
        /*0020*/ 	.byte	0x00, 0x00, 0x00, 0x00


//--------------------- .nv.info._Z25speculative_decode_kernelPKfPKiPiii --------------------------
	.section	.nv.info._Z25speculative_decode_kernelPKfPKiPiii,"",@"SHT_CUDA_INFO"
	.sectionflags	@""
	.align	4


	//----- nvinfo : EIATTR_CUDA_API_VERSION
	.align		4
        /*0000*/ 	.byte	0x04, 0x37
        /*0002*/ 	.short	(.L_7 - .L_6)
.L_6:
        /*0004*/ 	.word	0x00000082


	//----- nvinfo : EIATTR_KPARAM_INFO
	.align		4
.L_7:
        /*0008*/ 	.byte	0x04, 0x17
        /*000a*/ 	.short	(.L_9 - .L_8)
.L_8:
        /*000c*/ 	.word	0x00000000
        /*0010*/ 	.short	0x0004
        /*0012*/ 	.short	0x001c
        /*0014*/ 	.byte	0x00, 0xf0, 0x11, 0x00


	//----- nvinfo : EIATTR_KPARAM_INFO
	.align		4
.L_9:
        /*0018*/ 	.byte	0x04, 0x17
        /*001a*/ 	.short	(.L_11 - .L_10)
.L_10:
        /*001c*/ 	.word	0x00000000
        /*0020*/ 	.short	0x0003
        /*0022*/ 	.short	0x0018
        /*0024*/ 	.byte	0x00, 0xf0, 0x11, 0x00


	//----- nvinfo : EIATTR_KPARAM_INFO
	.align		4
.L_11:
        /*0028*/ 	.byte	0x04, 0x17
        /*002a*/ 	.short	(.L_13 - .L_12)
.L_12:
        /*002c*/ 	.word	0x00000000
        /*0030*/ 	.short	0x0002
        /*0032*/ 	.short	0x0010
        /*0034*/ 	.byte	0x00, 0xf5, 0x21, 0x00


	//----- nvinfo : EIATTR_KPARAM_INFO
	.align		4
.L_13:
        /*0038*/ 	.byte	0x04, 0x17
        /*003a*/ 	.short	(.L_15 - .L_14)
.L_14:
        /*003c*/ 	.word	0x00000000
        /*0040*/ 	.short	0x0001
        /*0042*/ 	.short	0x0008
        /*0044*/ 	.byte	0x00, 0xf5, 0x21, 0x00


	//----- nvinfo : EIATTR_KPARAM_INFO
	.align		4
.L_15:
        /*0048*/ 	.byte	0x04, 0x17
        /*004a*/ 	.short	(.L_17 - .L_16)
.L_16:
        /*004c*/ 	.word	0x00000000
        /*0050*/ 	.short	0x0000
        /*0052*/ 	.short	0x0000
        /*0054*/ 	.byte	0x00, 0xf5, 0x21, 0x00


	//----- nvinfo : EIATTR_SPARSE_MMA_MASK
	.align		4
.L_17:
        /*0058*/ 	.byte	0x03, 0x50
        /*005a*/ 	.short	0x0000


	//----- nvinfo : EIATTR_MAXREG_COUNT
	.align		4
        /*005c*/ 	.byte	0x03, 0x1b
        /*005e*/ 	.short	0x00ff


	//----- nvinfo : EIATTR_NUM_BARRIERS
	.align		4
        /*0060*/ 	.byte	0x02, 0x4c
        /*0062*/ 	.byte	0x01
	.zero		1


	//----- nvinfo : EIATTR_MERCURY_ISA_VERSION
	.align		4
        /*0064*/ 	.byte	0x03, 0x5f
        /*0066*/ 	.short	0x0101


	//----- nvinfo : EIATTR_COOP_GROUP_MASK_REGIDS
	.align		4
        /*0068*/ 	.byte	0x04, 0x29
        /*006a*/ 	.short	(.L_19 - .L_18)


	//   ....[0]....
.L_18:
        /*006c*/ 	.word	0xffffffff


	//   ....[1]....
        /*0070*/ 	.word	0xffffffff


	//   ....[2]....
        /*0074*/ 	.word	0xffffffff


	//   ....[3]....
        /*0078*/ 	.word	0xffffffff


	//   ....[4]....
        /*007c*/ 	.word	0xffffffff


	//   ....[5]....
        /*0080*/ 	.word	0xffffffff


	//   ....[6]....
        /*0084*/ 	.word	0xffffffff


	//   ....[7]....
        /*0088*/ 	.word	0xffffffff


	//   ....[8]....
        /*008c*/ 	.word	0xffffffff


	//   ....[9]....
        /*0090*/ 	.word	0xffffffff


	//   ....[10]....
        /*0094*/ 	.word	0xffffffff


	//   ....[11]....
        /*0098*/ 	.word	0xffffffff


	//   ....[12]....
        /*009c*/ 	.word	0xffffffff


	//   ....[13]....
        /*00a0*/ 	.word	0xffffffff


	//   ....[14]....
        /*00a4*/ 	.word	0xffffffff


	//   ....[15]....
        /*00a8*/ 	.word	0xffffffff


	//   ....[16]....
        /*00ac*/ 	.word	0xffffffff


	//   ....[17]....
        /*00b0*/ 	.word	0xffffffff


	//   ....[18]....
        /*00b4*/ 	.word	0xffffffff


	//   ....[19]....
        /*00b8*/ 	.word	0xffffffff


	//----- nvinfo : EIATTR_COOP_GROUP_INSTR_OFFSETS
	.align		4
.L_19:
        /*00bc*/ 	.byte	0x04, 0x28
        /*00be*/ 	.short	(.L_21 - .L_20)


	//   ....[0]....
.L_20:
        /*00c0*/ 	.word	0x00000cf0


	//   ....[1]....
        /*00c4*/ 	.word	0x00000d20


	//   ....[2]....
        /*00c8*/ 	.word	0x00000db0


	//   ....[3]....
        /*00cc*/ 	.word	0x00000dc0


	//   ....[4]....
        /*00d0*/ 	.word	0x00000e00


	//   ....[5]....
        /*00d4*/ 	.word	0x00000e10


	//   ....[6]....
        /*00d8*/ 	.word	0x00000e50


	//   ....[7]....
        /*00dc*/ 	.word	0x00000e60


	//   ....[8]....
        /*00e0*/ 	.word	0x00000eb0


	//   ....[9]....
        /*00e4*/ 	.word	0x00000ec0


	//   ....[10]....
        /*00e8*/ 	.word	0x00000fe0


	//   ....[11]....
        /*00ec*/ 	.word	0x00000ff0


	//   ....[12]....
        /*00f0*/ 	.word	0x00001030


	//   ....[13]....
        /*00f4*/ 	.word	0x00001040


	//   ....[14]....
        /*00f8*/ 	.word	0x00001080


	//   ....[15]....
        /*00fc*/ 	.word	0x00001090


	//   ....[16]....
        /*0100*/ 	.word	0x000010d0


	//   ....[17]....
        /*0104*/ 	.word	0x000010e0


	//   ....[18]....
        /*0108*/ 	.word	0x00001130


	//   ....[19]....
        /*010c*/ 	.word	0x00001140


	//----- nvinfo : EIATTR_VRC_CTA_INIT_COUNT
	.align		4
.L_21:
        /*0110*/ 	.byte	0x02, 0x4a
	.zero		1
	.zero		1


	//----- nvinfo : EIATTR_EXIT_INSTR_OFFSETS
	.align		4
        /*0114*/ 	.byte	0x04, 0x1c
        /*0116*/ 	.short	(.L_23 - .L_22)


	//   ....[0]....
.L_22:
        /*0118*/ 	.word	0x00000040


	//   ....[1]....
        /*011c*/ 	.word	0x00000f60


	//   ....[2]....
        /*0120*/ 	.word	0x00001150


	//   ....[3]....
        /*0124*/ 	.word	0x000011e0


	//----- nvinfo : EIATTR_CRS_STACK_SIZE
	.align		4
.L_23:
        /*0128*/ 	.byte	0x04, 0x1e
        /*012a*/ 	.short	(.L_25 - .L_24)
.L_24:
        /*012c*/ 	.word	0x00000000


	//----- nvinfo : EIATTR_CBANK_PARAM_SIZE
	.align		4
.L_25:
        /*0130*/ 	.byte	0x03, 0x19
        /*0132*/ 	.short	0x0020


	//----- nvinfo : EIATTR_PARAM_CBANK
	.align		4
        /*0134*/ 	.byte	0x04, 0x0a
        /*0136*/ 	.short	(.L_27 - .L_26)
	.align		4
.L_26:
        /*0138*/ 	.word	index@(.nv.constant0._Z25speculative_decode_kernelPKfPKiPiii)
        /*013c*/ 	.short	0x0380
        /*013e*/ 	.short	0x0020


	//----- nvinfo : EIATTR_SW_WAR
	.align		4
.L_27:
        /*0140*/ 	.byte	0x04, 0x36
        /*0142*/ 	.short	(.L_29 - .L_28)
.L_28:
        /*0144*/ 	.word	0x00000008
.L_29:


//--------------------- .nv.callgraph             --------------------------
	.section	.nv.callgraph,"",@"SHT_CUDA_CALLGRAPH"
	.align	4
	.sectionentsize	8
	.align		4
        /*0000*/ 	.word	0x00000000
	.align		4
        /*0004*/ 	.word	0xffffffff
	.align		4
        /*0008*/ 	.word	0x00000000
	.align		4
        /*000c*/ 	.word	0xfffffffe
	.align		4
        /*0010*/ 	.word	0x00000000
	.align		4
        /*0014*/ 	.word	0xfffffffd
	.align		4
        /*0018*/ 	.word	0x00000000
	.align		4
        /*001c*/ 	.word	0xfffffffc


//--------------------- .text._Z25speculative_decode_kernelPKfPKiPiii --------------------------
	.section	.text._Z25speculative_decode_kernelPKfPKiPiii,"ax",@progbits
	.align	128
        .global         _Z25speculative_decode_kernelPKfPKiPiii
        .type           _Z25speculative_decode_kernelPKfPKiPiii,@function
        .size           _Z25speculative_decode_kernelPKfPKiPiii,(.L_x_10 - _Z25speculative_decode_kernelPKfPKiPiii)
        .other          _Z25speculative_decode_kernelPKfPKiPiii,@"STO_CUDA_ENTRY STV_DEFAULT"
_Z25speculative_decode_kernelPKfPKiPiii:
.text._Z25speculative_decode_kernelPKfPKiPiii:
[----:B------:R-:W-:Y:S08]  /*0000*/  LDC R1, c[0x0][0x37c] ;  /* 0x0000df00ff017b82 */ /* 0x000ff00000000800 */
[----:B------:R-:W0:Y:S08]  /*0010*/  S2UR UR7, SR_CTAID.X ;  /* 0x00000000000779c3 */ /* 0x000e300000002500 */
[----:B------:R-:W0:Y:S02]  /*0020*/  LDC R0, c[0x0][0x398] ;  /* 0x0000e600ff007b82 */ /* 0x000e240000000800 */
[----:B0-----:R-:W-:-:S13]  /*0030*/  ISETP.LE.AND P0, PT, R0, UR7, PT ;  /* 0x0000000700007c0c */ /* 0x001fda000bf03270 */
[----:B------:R-:W-:Y:S05]  /*0040*/  @P0 EXIT ;  /* 0x000000000000094d */ /* 0x000fea0003800000 */
[----:B------:R-:W0:Y:S01]  /*0050*/  LDC R0, c[0x0][0x39c] ;  /* 0x0000e700ff007b82 */ /* 0x000e220000000800 */
[----:B------:R-:W1:Y:S01]  /*0060*/  S2R R2, SR_TID.X ;  /* 0x0000000000027919 */ /* 0x000e620000002100 */
[----:B------:R-:W2:Y:S01]  /*0070*/  LDCU.64 UR4, c[0x0][0x380] ;  /* 0x00007000ff0477ac */ /* 0x000ea20008000a00 */
[----:B------:R-:W-:Y:S01]  /*0080*/  BSSY.RECONVERGENT B0, `(.L_x_0) ;  /* 0x00000b8000007945 */ /* 0x000fe20003800200 */
[----:B------:R-:W-:Y:S01]  /*0090*/  IMAD.MOV.U32 R19, RZ, RZ, -0x800001 ;  /* 0xff7fffffff137424 */ /* 0x000fe200078e00ff */
[----:B------:R-:W3:Y:S01]  /*00a0*/  LDCU.64 UR8, c[0x0][0x358] ;  /* 0x00006b00ff0877ac */ /* 0x000ee20008000a00 */
[----:B------:R-:W-:Y:S02]  /*00b0*/  IMAD.MOV.U32 R16, RZ, RZ, -0x1 ;  /* 0xffffffffff107424 */ /* 0x000fe400078e00ff */
[----:B------:R-:W4:Y:S01]  /*00c0*/  LDC R3, c[0x0][0x360] ;  /* 0x0000d800ff037b82 */ /* 0x000f220000000800 */
[--C-:B0-----:R-:W-:Y:S01]  /*00d0*/  SHF.R.S32.HI R5, RZ, 0x1f, R0.reuse ;  /* 0x0000001fff057819 */ /* 0x101fe20000011400 */
[----:B------:R-:W-:Y:S01]  /*00e0*/  IMAD.WIDE.U32 R26, R0, UR7, RZ ;  /* 0x00000007001a7c25 */ /* 0x000fe2000f8e00ff */
[----:B------:R-:W-:-:S02]  /*00f0*/  SHF.R.S32.HI R4, RZ, 0x1f, R0 ;  /* 0x0000001fff047819 */ /* 0x000fc40000011400 */
[----:B------:R-:W-:Y:S01]  /*0100*/  LEA.HI R5, R5, R0, RZ, 0x2 ;  /* 0x0000000005057211 */ /* 0x000fe200078f10ff */
[----:B------:R-:W-:Y:S02]  /*0110*/  IMAD.SHL.U32 R24, R26, 0x4, RZ ;  /* 0x000000041a187824 */ /* 0x000fe400078e00ff */
[----:B------:R-:W-:Y:S01]  /*0120*/  IMAD R7, R4, UR7, RZ ;  /* 0x0000000704077c24 */ /* 0x000fe2000f8e02ff */
[----:B------:R-:W-:Y:S02]  /*0130*/  SHF.R.S32.HI R5, RZ, 0x2, R5 ;  /* 0x00000002ff057819 */ /* 0x000fe40000011405 */
[----:B--2---:R-:W-:Y:S01]  /*0140*/  IADD3 R24, P1, PT, R24, UR4, RZ ;  /* 0x0000000418187c10 */ /* 0x004fe2000ff3e0ff */
[----:B------:R-:W-:Y:S01]  /*0150*/  IMAD.IADD R27, R27, 0x1, R7 ;  /* 0x000000011b1b7824 */ /* 0x000fe200078e0207 */
[----:B-1----:R-:W-:-:S04]  /*0160*/  ISETP.GE.AND P0, PT, R2, R5, PT ;  /* 0x000000050200720c */ /* 0x002fc80003f06270 */
[----:B------:R-:W-:-:S04]  /*0170*/  SHF.L.U64.HI R27, R26, 0x2, R27 ;  /* 0x000000021a1b7819 */ /* 0x000fc8000001021b */
[----:B------:R-:W-:-:S05]  /*0180*/  IADD3.X R25, PT, PT, R27, UR5, RZ, P1, !PT ;  /* 0x000000051b197c10 */ /* 0x000fca0008ffe4ff */
[----:B---34-:R-:W-:Y:S05]  /*0190*/  @P0 BRA `(.L_x_1) ;  /* 0x0000000800980947 */ /* 0x018fea0003800000 */
[----:B------:R-:W0:Y:S01]  /*01a0*/  I2F.U32.RP R9, R3 ;  /* 0x0000000300097306 */ /* 0x000e220000209000 */
[C-C-:B------:R-:W-:Y:S01]  /*01b0*/  IMAD.IADD R21, R3.reuse, 0x1, R2.reuse ;  /* 0x0000000103157824 */ /* 0x140fe200078e0202 */
[----:B------:R-:W-:Y:S01]  /*01c0*/  ISETP.NE.U32.AND P2, PT, R3, RZ, PT ;  /* 0x000000ff0300720c */ /* 0x000fe20003f45070 */
[----:B------:R-:W-:Y:S01]  /*01d0*/  BSSY.RECONVERGENT B1, `(.L_x_2) ;  /* 0x0000082000017945 */ /* 0x000fe20003800200 */
[----:B------:R-:W-:Y:S02]  /*01e0*/  IMAD.MOV.U32 R16, RZ, RZ, -0x1 ;  /* 0xffffffffff107424 */ /* 0x000fe400078e00ff */
[----:B------:R-:W-:Y:S01]  /*01f0*/  ISETP.GE.U32.AND P0, PT, R21, R5, PT ;  /* 0x000000051500720c */ /* 0x000fe20003f06070 */
[----:B------:R-:W-:Y:S01]  /*0200*/  IMAD.MOV.U32 R19, RZ, RZ, -0x800001 ;  /* 0xff7fffffff137424 */ /* 0x000fe200078e00ff */
[----:B------:R-:W-:Y:S01]  /*0210*/  VIMNMX.U32 R4, PT, PT, R5, R21, !PT ;  /* 0x0000001505047248 */ /* 0x000fe20007fe0000 */
[----:B------:R-:W-:Y:S01]  /*0220*/  IMAD.MOV.U32 R31, RZ, RZ, R2 ;  /* 0x000000ffff1f7224 */ /* 0x000fe200078e0002 */
[----:B0-----:R-:W0:Y:S02]  /*0230*/  MUFU.RCP R9, R9 ;  /* 0x0000000900097308 */ /* 0x001e240000001000 */
[----:B0-----:R-:W-:-:S06]  /*0240*/  VIADD R6, R9, 0xffffffe ;  /* 0x0ffffffe09067836 */ /* 0x001fcc0000000000 */
[----:B------:R0:W1:Y:S02]  /*0250*/  F2I.FTZ.U32.TRUNC.NTZ R7, R6 ;  /* 0x0000000600077305 */ /* 0x000064000021f000 */
[----:B0-----:R-:W-:Y:S02]  /*0260*/  IMAD.MOV.U32 R6, RZ, RZ, RZ ;  /* 0x000000ffff067224 */ /* 0x001fe400078e00ff */
[----:B-1----:R-:W-:-:S04]  /*0270*/  IMAD.MOV R8, RZ, RZ, -R7 ;  /* 0x000000ffff087224 */ /* 0x002fc800078e0a07 */
[----:B------:R-:W-:Y:S01]  /*0280*/  IMAD R11, R8, R3, RZ ;  /* 0x00000003080b7224 */ /* 0x000fe200078e02ff */
[----:B------:R-:W-:-:S03]  /*0290*/  SEL R8, RZ, 0x1, P0 ;  /* 0x00000001ff087807 */ /* 0x000fc60000000000 */
[----:B------:R-:W-:Y:S01]  /*02a0*/  IMAD.HI.U32 R7, R7, R11, R6 ;  /* 0x0000000b07077227 */ /* 0x000fe200078e0006 */
[----:B------:R-:W-:-:S05]  /*02b0*/  IADD3 R4, PT, PT, R4, -R21, -R8 ;  /* 0x8000001504047210 */ /* 0x000fca0007ffe808 */
[----:B------:R-:W-:-:S04]  /*02c0*/  IMAD.HI.U32 R7, R7, R4, RZ ;  /* 0x0000000407077227 */ /* 0x000fc800078e00ff */
[----:B------:R-:W-:-:S04]  /*02d0*/  IMAD.MOV R6, RZ, RZ, -R7 ;  /* 0x000000ffff067224 */ /* 0x000fc800078e0a07 */
[----:B------:R-:W-:-:S05]  /*02e0*/  IMAD R4, R3, R6, R4 ;  /* 0x0000000603047224 */ /* 0x000fca00078e0204 */
[----:B------:R-:W-:-:S13]  /*02f0*/  ISETP.GE.U32.AND P0, PT, R4, R3, PT ;  /* 0x000000030400720c */ /* 0x000fda0003f06070 */
[----:B------:R-:W-:Y:S02]  /*0300*/  @P0 IMAD.IADD R4, R4, 0x1, -R3 ;  /* 0x0000000104040824 */ /* 0x000fe400078e0a03 */
[----:B------:R-:W-:-:S03]  /*0310*/  @P0 VIADD R7, R7, 0x1 ;  /* 0x0000000107070836 */ /* 0x000fc60000000000 */
[----:B------:R-:W-:-:S13]  /*0320*/  ISETP.GE.U32.AND P1, PT, R4, R3, PT ;  /* 0x000000030400720c */ /* 0x000fda0003f26070 */
[----:B------:R-:W-:Y:S01]  /*0330*/  @P1 VIADD R7, R7, 0x1 ;  /* 0x0000000107071836 */ /* 0x000fe20000000000 */
[----:B------:R-:W-:-:S05]  /*0340*/  @!P2 LOP3.LUT R7, RZ, R3, RZ, 0x33, !PT ;  /* 0x00000003ff07a212 */ /* 0x000fca00078e33ff */
[----:B------:R-:W-:-:S04]  /*0350*/  IMAD.IADD R7, R8, 0x1, R7 ;  /* 0x0000000108077824 */ /* 0x000fc800078e0207 */
[C---:B------:R-:W-:Y:S01]  /*0360*/  VIADD R4, R7.reuse, 0x1 ;  /* 0x0000000107047836 */ /* 0x040fe20000000000 */
[----:B------:R-:W-:-:S04]  /*0370*/  ISETP.GE.U32.AND P0, PT, R7, 0x3, PT ;  /* 0x000000030700780c */ /* 0x000fc80003f06070 */
[----:B------:R-:W-:-:S04]  /*0380*/  LOP3.LUT R6, R4, 0x3, RZ, 0xc0, !PT ;  /* 0x0000000304067812 */ /* 0x000fc800078ec0ff */
[----:B------:R-:W-:-:S05]  /*0390*/  ISETP.NE.AND P5, PT, R6, RZ, PT ;  /* 0x000000ff0600720c */ /* 0x000fca0003fa5270 */
[----:B------:R-:W-:Y:S08]  /*03a0*/  @!P0 BRA `(.L_x_3) ;  /* 0x0000000400908947 */ /* 0x000ff00003800000 */
[----:B------:R-:W-:Y:S01]  /*03b0*/  IMAD.SHL.U32 R22, R2, 0x4, RZ ;  /* 0x0000000402167824 */ /* 0x000fe200078e00ff */
[----:B------:R-:W-:Y:S01]  /*03c0*/  LOP3.LUT R4, R4, 0xfffffffc, RZ, 0xc0, !PT ;  /* 0xfffffffc04047812 */ /* 0x000fe200078ec0ff */
[C---:B------:R-:W-:Y:S02]  /*03d0*/  IMAD R20, R3.reuse, 0x2, R2 ;  /* 0x0000000203147824 */ /* 0x040fe400078e0202 */
[C-C-:B------:R-:W-:Y:S02]  /*03e0*/  IMAD R29, R3.reuse, 0x8, R22.reuse ;  /* 0x00000008031d7824 */ /* 0x140fe400078e0216 */
[C---:B------:R-:W-:Y:S02]  /*03f0*/  IMAD R30, R3.reuse, 0xc, R22 ;  /* 0x0000000c031e7824 */ /* 0x040fe400078e0216 */
[----:B------:R-:W-:Y:S02]  /*0400*/  VIADD R23, R22, 0x1 ;  /* 0x0000000116177836 */ /* 0x000fe40000000000 */
[----:B------:R-:W-:-:S02]  /*0410*/  IMAD R7, R3, 0x3, R2 ;  /* 0x0000000303077824 */ /* 0x000fc400078e0202 */
[----:B------:R-:W-:Y:S02]  /*0420*/  IMAD.MOV.U32 R16, RZ, RZ, -0x1 ;  /* 0xffffffffff107424 */ /* 0x000fe400078e00ff */
[----:B------:R-:W-:Y:S02]  /*0430*/  IMAD.MOV.U32 R19, RZ, RZ, -0x800001 ;  /* 0xff7fffffff137424 */ /* 0x000fe400078e00ff */
[----:B------:R-:W-:Y:S02]  /*0440*/  IMAD.MOV.U32 R31, RZ, RZ, R2 ;  /* 0x000000ffff1f7224 */ /* 0x000fe400078e0002 */
[----:B------:R-:W-:Y:S02]  /*0450*/  IMAD.MOV R4, RZ, RZ, -R4 ;  /* 0x000000ffff047224 */ /* 0x000fe400078e0a04 */
[----:B------:R-:W-:Y:S02]  /*0460*/  IMAD R22, R3, 0x4, R22 ;  /* 0x0000000403167824 */ /* 0x000fe400078e0216 */
[----:B------:R-:W-:-:S02]  /*0470*/  IMAD.SHL.U32 R28, R21, 0x4, RZ ;  /* 0x00000004151c7824 */ /* 0x000fc400078e00ff */
[----:B------:R-:W-:Y:S02]  /*0480*/  VIADD R29, R29, 0x1 ;  /* 0x000000011d1d7836 */ /* 0x000fe40000000000 */
[----:B------:R-:W-:-:S07]  /*0490*/  VIADD R30, R30, 0x1 ;  /* 0x000000011e1e7836 */ /* 0x000fce0000000000 */
.L_x_4:
[----:B------:R-:W-:-:S06]  /*04a0*/  IMAD.WIDE.U32 R12, R31, 0x10, R24 ;  /* 0x000000101f0c7825 */ /* 0x000fcc00078e0018 */
[----:B------:R-:W2:Y:S01]  /*04b0*/  LDG.E.128.CONSTANT R12, desc[UR8][R12.64] ;  /* 0x000000080c0c7981 */ /* 0x000ea2000c1e9d00 */
[----:B------:R-:W-:-:S06]  /*04c0*/  IMAD.WIDE.U32 R8, R21, 0x10, R24 ;  /* 0x0000001015087825 */ /* 0x000fcc00078e0018 */
[----:B------:R-:W3:Y:S01]  /*04d0*/  LDG.E.128.CONSTANT R8, desc[UR8][R8.64] ;  /* 0x0000000808087981 */ /* 0x000ee2000c1e9d00 */
[C---:B------:R-:W-:Y:S01]  /*04e0*/  ISETP.GE.AND P3, PT, R23.reuse, R0, PT ;  /* 0x000000001700720c */ /* 0x040fe20003f66270 */
[----:B------:R-:W-:-:S05]  /*04f0*/  VIADD R17, R23, 0x1 ;  /* 0x0000000117117836 */ /* 0x000fca0000000000 */
[----:B------:R-:W-:Y:S02]  /*0500*/  ISETP.GE.AND P4, PT, R17, R0, PT ;  /* 0x000000001100720c */ /* 0x000fe40003f86270 */
[----:B--2---:R-:W-:-:S04]  /*0510*/  FSETP.GT.AND P0, PT, R12, R19, PT ;  /* 0x000000130c00720b */ /* 0x004fc80003f04000 */
[----:B------:R-:W-:Y:S01]  /*0520*/  FSEL R18, R12, R19, P0 ;  /* 0x000000130c127208 */ /* 0x000fe20000000000 */
[----:B------:R-:W-:-:S03]  /*0530*/  VIADD R12, R23, 0x2 ;  /* 0x00000002170c7836 */ /* 0x000fc60000000000 */
[C---:B------:R-:W-:Y:S02]  /*0540*/  FSETP.GT.AND P3, PT, R13.reuse, R18, !P3 ;  /* 0x000000120d00720b */ /* 0x040fe40005f64000 */
[----:B------:R-:W-:Y:S02]  /*0550*/  ISETP.GE.AND P2, PT, R12, R0, PT ;  /* 0x000000000c00720c */ /* 0x000fe40003f46270 */
[----:B------:R-:W-:Y:S01]  /*0560*/  FSEL R19, R13, R18, P3 ;  /* 0x000000120d137208 */ /* 0x000fe20001800000 */
[----:B------:R-:W-:-:S03]  /*0570*/  @P0 VIADD R16, R23, 0xffffffff ;  /* 0xffffffff17100836 */ /* 0x000fc60000000000 */
[----:B------:R-:W-:-:S04]  /*0580*/  FSETP.GT.AND P4, PT, R14, R19, !P4 ;  /* 0x000000130e00720b */ /* 0x000fc80006784000 */
[----:B------:R-:W-:-:S04]  /*0590*/  FSEL R14, R14, R19, P4 ;  /* 0x000000130e0e7208 */ /* 0x000fc80002000000 */
[----:B------:R-:W-:-:S04]  /*05a0*/  FSETP.GT.AND P2, PT, R15, R14, !P2 ;  /* 0x0000000e0f00720b */ /* 0x000fc80005744000 */
[----:B------:R-:W-:Y:S01]  /*05b0*/  FSEL R15, R15, R14, P2 ;  /* 0x0000000e0f0f7208 */ /* 0x000fe20001000000 */
[----:B------:R-:W-:Y:S01]  /*05c0*/  VIADD R14, R22, 0x2 ;  /* 0x00000002160e7836 */ /* 0x000fe20000000000 */
[----:B------:R-:W-:Y:S02]  /*05d0*/  @!P4 SEL R17, R23, R16, P3 ;  /* 0x000000101711c207 */ /* 0x000fe40001800000 */
[-C--:B---3--:R-:W-:Y:S02]  /*05e0*/  FSETP.GT.AND P6, PT, R8, R15.reuse, PT ;  /* 0x0000000f0800720b */ /* 0x088fe40003fc4000 */
[----:B------:R-:W-:Y:S02]  /*05f0*/  ISETP.GE.AND P0, PT, R14, R0, PT ;  /* 0x000000000e00720c */ /* 0x000fe40003f06270 */
[----:B------:R-:W-:Y:S01]  /*0600*/  FSEL R8, R8, R15, P6 ;  /* 0x0000000f08087208 */ /* 0x000fe20003000000 */
[----:B------:R-:W-:Y:S01]  /*0610*/  VIADD R15, R22, 0x1 ;  /* 0x00000001160f7836 */ /* 0x000fe20000000000 */
[----:B------:R-:W-:Y:S01]  /*0620*/  SEL R17, R12, R17, P2 ;  /* 0x000000110c117207 */ /* 0x000fe20001000000 */
[----:B------:R-:W-:-:S03]  /*0630*/  IMAD.WIDE.U32 R12, R20, 0x10, R24 ;  /* 0x00000010140c7825 */ /* 0x000fc600078e0018 */
[----:B------:R-:W-:-:S04]  /*0640*/  ISETP.GE.AND P1, PT, R15, R0, PT ;  /* 0x000000000f00720c */ /* 0x000fc80003f26270 */
[----:B------:R-:W-:-:S04]  /*0650*/  FSETP.GT.AND P1, PT, R9, R8, !P1 ;  /* 0x000000080900720b */ /* 0x000fc80004f24000 */
[----:B------:R-:W-:Y:S01]  /*0660*/  FSEL R9, R9, R8, P1 ;  /* 0x0000000809097208 */ /* 0x000fe20000800000 */
[----:B------:R-:W-:-:S03]  /*0670*/  VIADD R8, R22, 0x3 ;  /* 0x0000000316087836 */ /* 0x000fc60000000000 */
[-C--:B------:R-:W-:Y:S02]  /*0680*/  FSETP.GT.AND P0, PT, R10, R9.reuse, !P0 ;  /* 0x000000090a00720b */ /* 0x080fe40004704000 */
[----:B------:R-:W-:Y:S02]  /*0690*/  ISETP.GE.AND P3, PT, R8, R0, PT ;  /* 0x000000000800720c */ /* 0x000fe40003f66270 */
[----:B------:R-:W-:Y:S02]  /*06a0*/  FSEL R10, R10, R9, P0 ;  /* 0x000000090a0a7208 */ /* 0x000fe40000000000 */
[----:B------:R-:W-:Y:S02]  /*06b0*/  @!P1 SEL R15, R28, R17, P6 ;  /* 0x000000111c0f9207 */ /* 0x000fe40003000000 */
[----:B------:R-:W-:-:S13]  /*06c0*/  FSETP.GT.AND P3, PT, R11, R10, !P3 ;  /* 0x0000000a0b00720b */ /* 0x000fda0005f64000 */
[----:B------:R-:W-:Y:S02]  /*06d0*/  @!P3 SEL R8, R14, R15, P0 ;  /* 0x0000000f0e08b207 */ /* 0x000fe40000000000 */
[----:B------:R-:W2:Y:S01]  /*06e0*/  LDG.E.128.CONSTANT R12, desc[UR8][R12.64] ;  /* 0x000000080c0c7981 */ /* 0x000ea2000c1e9d00 */
[----:B------:R-:W-:-:S06]  /*06f0*/  IMAD.WIDE.U32 R16, R7, 0x10, R24 ;  /* 0x0000001007107825 */ /* 0x000fcc00078e0018 */
[----:B------:R-:W3:Y:S01]  /*0700*/  LDG.E.128.CONSTANT R16, desc[UR8][R16.64] ;  /* 0x0000000810107981 */ /* 0x000ee2000c1e9d00 */
[----:B------:R-:W-:Y:S01]  /*0710*/  FSEL R11, R11, R10, P3 ;  /* 0x0000000a0b0b7208 */ /* 0x000fe20001800000 */
[----:B------:R-:W-:Y:S01]  /*0720*/  VIADD R4, R4, 0x4 ;  /* 0x0000000404047836 */ /* 0x000fe20000000000 */
[-C--:B------:R-:W-:Y:S01]  /*0730*/  ISETP.GE.AND P2, PT, R29, R0.reuse, PT ;  /* 0x000000001d00720c */ /* 0x080fe20003f46270 */
[C---:B------:R-:W-:Y:S01]  /*0740*/  IMAD R20, R3.reuse, 0x4, R20 ;  /* 0x0000000403147824 */ /* 0x040fe200078e0214 */
[----:B------:R-:W-:Y:S01]  /*0750*/  ISETP.GE.AND P1, PT, R30, R0, PT ;  /* 0x000000001e00720c */ /* 0x000fe20003f26270 */
[C---:B------:R-:W-:Y:S02]  /*0760*/  IMAD R7, R3.reuse, 0x4, R7 ;  /* 0x0000000403077824 */ /* 0x040fe400078e0207 */
[C---:B------:R-:W-:Y:S02]  /*0770*/  IMAD R21, R3.reuse, 0x4, R21 ;  /* 0x0000000403157824 */ /* 0x040fe400078e0215 */
[----:B------:R-:W-:-:S02]  /*0780*/  IMAD R22, R3, 0x10, R22 ;  /* 0x0000001003167824 */ /* 0x000fc400078e0216 */
[C---:B------:R-:W-:Y:S02]  /*0790*/  IMAD R23, R3.reuse, 0x10, R23 ;  /* 0x0000001003177824 */ /* 0x040fe400078e0217 */
[----:B------:R-:W-:Y:S01]  /*07a0*/  IMAD R28, R3, 0x10, R28 ;  /* 0x00000010031c7824 */ /* 0x000fe200078e021c */
[----:B--2---:R-:W-:-:S04]  /*07b0*/  FSETP.GT.AND P6, PT, R12, R11, PT ;  /* 0x0000000b0c00720b */ /* 0x004fc80003fc4000 */
[----:B------:R-:W-:Y:S01]  /*07c0*/  FSEL R10, R12, R11, P6 ;  /* 0x0000000b0c0a7208 */ /* 0x000fe20003000000 */
[----:B------:R-:W-:-:S03]  /*07d0*/  VIADD R11, R30, 0x2 ;  /* 0x000000021e0b7836 */ /* 0x000fc60000000000 */
[----:B------:R-:W-:-:S04]  /*07e0*/  FSETP.GT.AND P2, PT, R13, R10, !P2 ;  /* 0x0000000a0d00720b */ /* 0x000fc80005744000 */
[----:B------:R-:W-:Y:S01]  /*07f0*/  FSEL R9, R13, R10, P2 ;  /* 0x0000000a0d097208 */ /* 0x000fe20001000000 */
[C---:B------:R-:W-:Y:S02]  /*0800*/  VIADD R10, R29.reuse, 0x1 ;  /* 0x000000011d0a7836 */ /* 0x040fe40000000000 */
[----:B------:R-:W-:-:S03]  /*0810*/  @P6 VIADD R8, R29, 0xffffffff ;  /* 0xffffffff1d086836 */ /* 0x000fc60000000000 */
[----:B------:R-:W-:-:S04]  /*0820*/  ISETP.GE.AND P3, PT, R10, R0, PT ;  /* 0x000000000a00720c */ /* 0x000fc80003f66270 */
[----:B------:R-:W-:-:S04]  /*0830*/  FSETP.GT.AND P3, PT, R14, R9, !P3 ;  /* 0x000000090e00720b */ /* 0x000fc80005f64000 */
[----:B------:R-:W-:Y:S01]  /*0840*/  FSEL R14, R14, R9, P3 ;  /* 0x000000090e0e7208 */ /* 0x000fe20001800000 */
[----:B------:R-:W-:-:S05]  /*0850*/  VIADD R9, R29, 0x2 ;  /* 0x000000021d097836 */ /* 0x000fca0000000000 */
[----:B------:R-:W-:-:S03]  /*0860*/  ISETP.GE.AND P0, PT, R9, R0, PT ;  /* 0x000000000900720c */ /* 0x000fc60003f06270 */
[----:B------:R-:W-:Y:S01]  /*0870*/  @!P3 SEL R10, R29, R8, P2 ;  /* 0x000000081d0ab207 */ /* 0x000fe20001000000 */
[----:B------:R-:W-:Y:S01]  /*0880*/  IMAD R29, R3, 0x10, R29 ;  /* 0x00000010031d7824 */ /* 0x000fe200078e021d */
[-C--:B------:R-:W-:Y:S02]  /*0890*/  FSETP.GT.AND P0, PT, R15, R14.reuse, !P0 ;  /* 0x0000000e0f00720b */ /* 0x080fe40004704000 */
[----:B------:R-:W-:Y:S02]  /*08a0*/  IADD3 R8, PT, PT, R3, R31, R3 ;  /* 0x0000001f03087210 */ /* 0x000fe40007ffe003 */
[----:B------:R-:W-:Y:S02]  /*08b0*/  FSEL R15, R15, R14, P0 ;  /* 0x0000000e0f0f7208 */ /* 0x000fe40000000000 */
[----:B------:R-:W-:Y:S02]  /*08c0*/  SEL R9, R9, R10, P0 ;  /* 0x0000000a09097207 */ /* 0x000fe40000000000 */
[----:B---3--:R-:W-:-:S02]  /*08d0*/  FSETP.GT.AND P4, PT, R16, R15, PT ;  /* 0x0000000f1000720b */ /* 0x008fc40003f84000 */
[----:B------:R-:W-:Y:S02]  /*08e0*/  ISETP.GE.AND P0, PT, R11, R0, PT ;  /* 0x000000000b00720c */ /* 0x000fe40003f06270 */
[----:B------:R-:W-:Y:S02]  /*08f0*/  FSEL R16, R16, R15, P4 ;  /* 0x0000000f10107208 */ /* 0x000fe40002000000 */
[----:B------:R-:W-:Y:S02]  /*0900*/  IADD3 R31, PT, PT, R3, R8, R3 ;  /* 0x00000008031f7210 */ /* 0x000fe40007ffe003 */
[----:B------:R-:W-:-:S04]  /*0910*/  FSETP.GT.AND P1, PT, R17, R16, !P1 ;  /* 0x000000101100720b */ /* 0x000fc80004f24000 */
[----:B------:R-:W-:Y:S01]  /*0920*/  FSEL R17, R17, R16, P1 ;  /* 0x0000001011117208 */ /* 0x000fe20000800000 */
[C---:B------:R-:W-:Y:S02]  /*0930*/  VIADD R16, R30.reuse, 0x1 ;  /* 0x000000011e107836 */ /* 0x040fe40000000000 */
[----:B------:R-:W-:-:S03]  /*0940*/  @P4 VIADD R9, R30, 0xffffffff ;  /* 0xffffffff1e094836 */ /* 0x000fc60000000000 */
[----:B------:R-:W-:-:S04]  /*0950*/  ISETP.GE.AND P6, PT, R16, R0, PT ;  /* 0x000000001000720c */ /* 0x000fc80003fc6270 */
[----:B------:R-:W-:-:S04]  /*0960*/  FSETP.GT.AND P2, PT, R18, R17, !P6 ;  /* 0x000000111200720b */ /* 0x000fc80007744000 */
[----:B------:R-:W-:-:S04]  /*0970*/  FSEL R18, R18, R17, P2 ;  /* 0x0000001112127208 */ /* 0x000fc80001000000 */
[----:B------:R-:W-:-:S04]  /*0980*/  FSETP.GT.AND P0, PT, R19, R18, !P0 ;  /* 0x000000121300720b */ /* 0x000fc80004704000 */
[----:B------:R-:W-:Y:S02]  /*0990*/  FSEL R19, R19, R18, P0 ;  /* 0x0000001213137208 */ /* 0x000fe40000000000 */
[----:B------:R-:W-:Y:S01]  /*09a0*/  @!P2 SEL R16, R30, R9, P1 ;  /* 0x000000091e10a207 */ /* 0x000fe20000800000 */
[----:B------:R-:W-:-:S03]  /*09b0*/  IMAD R30, R3, 0x10, R30 ;  /* 0x00000010031e7824 */ /* 0x000fc600078e021e */
[----:B------:R-:W-:Y:S02]  /*09c0*/  SEL R16, R11, R16, P0 ;  /* 0x000000100b107207 */ /* 0x000fe40000000000 */
[----:B------:R-:W-:-:S13]  /*09d0*/  ISETP.NE.AND P0, PT, R4, RZ, PT ;  /* 0x000000ff0400720c */ /* 0x000fda0003f05270 */
[----:B------:R-:W-:Y:S05]  /*09e0*/  @P0 BRA `(.L_x_4) ;  /* 0xfffffff800ac0947 */ /* 0x000fea000383ffff */
.L_x_3:
[----:B------:R-:W-:Y:S05]  /*09f0*/  BSYNC.RECONVERGENT B1 ;  /* 0x0000000000017941 */ /* 0x000fea0003800200 */
.L_x_2:
[----:B------:R-:W-:Y:S05]  /*0a00*/  @!P5 BRA `(.L_x_1) ;  /* 0x00000000007cd947 */ /* 0x000fea0003800000 */
[----:B------:R-:W-:Y:S02]  /*0a10*/  IMAD R4, R0, UR7, RZ ;  /* 0x0000000700047c24 */ /* 0x000fe4000f8e02ff */
[----:B------:R-:W-:Y:S02]  /*0a20*/  IMAD.MOV R12, RZ, RZ, -R6 ;  /* 0x000000ffff0c7224 */ /* 0x000fe400078e0a06 */
[----:B------:R-:W-:Y:S01]  /*0a30*/  IMAD.SHL.U32 R26, R4, 0x4, RZ ;  /* 0x00000004041a7824 */ /* 0x000fe200078e00ff */
[----:B------:R-:W-:-:S03]  /*0a40*/  LEA R4, R31, 0x1, 0x2 ;  /* 0x000000011f047811 */ /* 0x000fc600078e10ff */
[----:B------:R-:W-:-:S03]  /*0a50*/  IMAD.WIDE.U32 R26, R31, 0x10, R26 ;  /* 0x000000101f1a7825 */ /* 0x000fc600078e001a */
[----:B------:R-:W-:-:S04]  /*0a60*/  IADD3 R8, P0, PT, R26, UR4, RZ ;  /* 0x000000041a087c10 */ /* 0x000fc8000ff1e0ff */
[----:B------:R-:W-:-:S09]  /*0a70*/  IADD3.X R7, PT, PT, R27, UR5, RZ, P0, !PT ;  /* 0x000000051b077c10 */ /* 0x000fd200087fe4ff */
.L_x_5:
[----:B------:R-:W-:-:S05]  /*0a80*/  IMAD.MOV.U32 R6, RZ, RZ, R8 ;  /* 0x000000ffff067224 */ /* 0x000fca00078e0008 */
[----:B------:R0:W2:Y:S01]  /*0a90*/  LDG.E.128.CONSTANT R8, desc[UR8][R6.64] ;  /* 0x0000000806087981 */ /* 0x0000a2000c1e9d00 */
[C---:B------:R-:W-:Y:S01]  /*0aa0*/  ISETP.GE.AND P0, PT, R4.reuse, R0, PT ;  /* 0x000000000400720c */ /* 0x040fe20003f06270 */
[----:B------:R-:W-:Y:S02]  /*0ab0*/  VIADD R14, R4, 0x1 ;  /* 0x00000001040e7836 */ /* 0x000fe40000000000 */
[----:B------:R-:W-:-:S03]  /*0ac0*/  VIADD R12, R12, 0x1 ;  /* 0x000000010c0c7836 */ /* 0x000fc60000000000 */
[----:B------:R-:W-:Y:S01]  /*0ad0*/  ISETP.GE.AND P1, PT, R14, R0, PT ;  /* 0x000000000e00720c */ /* 0x000fe20003f26270 */
[----:B0-----:R-:W-:Y:S01]  /*0ae0*/  IMAD.WIDE.U32 R6, R3, 0x10, R6 ;  /* 0x0000001003067825 */ /* 0x001fe200078e0006 */
[----:B--2---:R-:W-:-:S04]  /*0af0*/  FSETP.GT.AND P2, PT, R8, R19, PT ;  /* 0x000000130800720b */ /* 0x004fc80003f44000 */
[----:B------:R-:W-:-:S04]  /*0b00*/  FSEL R8, R8, R19, P2 ;  /* 0x0000001308087208 */ /* 0x000fc80001000000 */
[----:B------:R-:W-:-:S04]  /*0b10*/  FSETP.GT.AND P0, PT, R9, R8, !P0 ;  /* 0x000000080900720b */ /* 0x000fc80004704000 */
[----:B------:R-:W-:Y:S01]  /*0b20*/  FSEL R13, R9, R8, P0 ;  /* 0x00000008090d7208 */ /* 0x000fe20000000000 */
[C---:B------:R-:W-:Y:S02]  /*0b30*/  @P2 VIADD R16, R4.reuse, 0xffffffff ;  /* 0xffffffff04102836 */ /* 0x040fe40000000000 */
[----:B------:R-:W-:Y:S01]  /*0b40*/  VIADD R9, R4, 0x2 ;  /* 0x0000000204097836 */ /* 0x000fe20000000000 */
[----:B------:R-:W-:Y:S01]  /*0b50*/  FSETP.GT.AND P1, PT, R10, R13, !P1 ;  /* 0x0000000d0a00720b */ /* 0x000fe20004f24000 */
[----:B------:R-:W-:-:S03]  /*0b60*/  IMAD.MOV.U32 R8, RZ, RZ, R6 ;  /* 0x000000ffff087224 */ /* 0x000fc600078e0006 */
[----:B------:R-:W-:Y:S02]  /*0b70*/  FSEL R10, R10, R13, P1 ;  /* 0x0000000d0a0a7208 */ /* 0x000fe40000800000 */
[----:B------:R-:W-:-:S07]  /*0b80*/  ISETP.GE.AND P2, PT, R9, R0, PT ;  /* 0x000000000900720c */ /* 0x000fce0003f46270 */
[----:B------:R-:W-:Y:S01]  /*0b90*/  @!P1 SEL R14, R4, R16, P0 ;  /* 0x00000010040e9207 */ /* 0x000fe20000000000 */
[----:B------:R-:W-:Y:S01]  /*0ba0*/  IMAD R4, R3, 0x4, R4 ;  /* 0x0000000403047824 */ /* 0x000fe200078e0204 */
[----:B------:R-:W-:Y:S02]  /*0bb0*/  ISETP.NE.AND P1, PT, R12, RZ, PT ;  /* 0x000000ff0c00720c */ /* 0x000fe40003f25270 */
[----:B------:R-:W-:-:S04]  /*0bc0*/  FSETP.GT.AND P0, PT, R11, R10, !P2 ;  /* 0x0000000a0b00720b */ /* 0x000fc80005704000 */
[----:B------:R-:W-:Y:S02]  /*0bd0*/  SEL R16, R9, R14, P0 ;  /* 0x0000000e09107207 */ /* 0x000fe40000000000 */
[----:B------:R-:W-:-:S05]  /*0be0*/  FSEL R19, R11, R10, P0 ;  /* 0x0000000a0b137208 */ /* 0x000fca0000000000 */
[----:B------:R-:W-:Y:S05]  /*0bf0*/  @P1 BRA `(.L_x_5) ;  /* 0xfffffffc00a01947 */ /* 0x000fea000383ffff */
.L_x_1:
[----:B------:R-:W-:Y:S05]  /*0c00*/  BSYNC.RECONVERGENT B0 ;  /* 0x0000000000007941 */ /* 0x000fea0003800200 */
.L_x_0:
[----:B------:R-:W-:Y:S01]  /*0c10*/  IMAD R5, R5, 0x4, R2 ;  /* 0x0000000405057824 */ /* 0x000fe200078e0202 */
[----:B------:R-:W-:Y:S04]  /*0c20*/  BSSY.RECONVERGENT B0, `(.L_x_6) ;  /* 0x000000c000007945 */ /* 0x000fe80003800200 */
[----:B------:R-:W-:-:S13]  /*0c30*/  ISETP.GE.AND P0, PT, R5, R0, PT ;  /* 0x000000000500720c */ /* 0x000fda0003f06270 */
[----:B------:R-:W-:Y:S05]  /*0c40*/  @P0 BRA `(.L_x_7) ;  /* 0x0000000000240947 */ /* 0x000fea0003800000 */
[----:B------:R-:W-:-:S07]  /*0c50*/  IMAD.MOV.U32 R7, RZ, RZ, R5 ;  /* 0x000000ffff077224 */ /* 0x000fce00078e0005 */
.L_x_8:
[----:B------:R-:W-:-:S06]  /*0c60*/  IMAD.WIDE R4, R7, 0x4, R24 ;  /* 0x0000000407047825 */ /* 0x000fcc00078e0218 */
[----:B------:R-:W2:Y:S02]  /*0c70*/  LDG.E.CONSTANT R4, desc[UR8][R4.64] ;  /* 0x0000000804047981 */ /* 0x000ea4000c1e9900 */
[----:B--2---:R-:W-:-:S04]  /*0c80*/  FSETP.GT.AND P0, PT, R4, R19, PT ;  /* 0x000000130400720b */ /* 0x004fc80003f04000 */
[----:B------:R-:W-:Y:S01]  /*0c90*/  SEL R16, R7, R16, P0 ;  /* 0x0000001007107207 */ /* 0x000fe20000000000 */
[----:B------:R-:W-:Y:S01]  /*0ca0*/  IMAD.IADD R7, R3, 0x1, R7 ;  /* 0x0000000103077824 */ /* 0x000fe200078e0207 */
[----:B------:R-:W-:-:S04]  /*0cb0*/  FSEL R19, R4, R19, P0 ;  /* 0x0000001304137208 */ /* 0x000fc80000000000 */
[----:B------:R-:W-:-:S13]  /*0cc0*/  ISETP.GE.AND P1, PT, R7, R0, PT ;  /* 0x000000000700720c */ /* 0x000fda0003f26270 */
[----:B------:R-:W-:Y:S05]  /*0cd0*/  @!P1 BRA `(.L_x_8) ;  /* 0xfffffffc00e09947 */ /* 0x000fea000383ffff */
.L_x_7:
[----:B------:R-:W-:Y:S05]  /*0ce0*/  BSYNC.RECONVERGENT B0 ;  /* 0x0000000000007941 */ /* 0x000fea0003800200 */
.L_x_6:
[----:B------:R-:W0:Y:S01]  /*0cf0*/  SHFL.DOWN PT, R0, R19, 0x10, 0x1f ;  /* 0x0a001f0013007f89 */ /* 0x000e2200000e0000 */
[----:B------:R-:W1:Y:S01]  /*0d00*/  S2UR UR6, SR_CgaCtaId ;  /* 0x00000000000679c3 */ /* 0x000e620000008800 */
[----:B------:R-:W2:Y:S02]  /*0d10*/  LDCU UR4, c[0x0][0x360] ;  /* 0x00006c00ff0477ac */ /* 0x000ea40008000800 */
[----:B------:R-:W3:Y:S01]  /*0d20*/  SHFL.DOWN PT, R3, R16, 0x10, 0x1f ;  /* 0x0a001f0010037f89 */ /* 0x000ee200000e0000 */
[----:B------:R-:W-:Y:S01]  /*0d30*/  UMOV UR5, 0x400 ;  /* 0x0000040000057882 */ /* 0x000fe20000000000 */
[----:B--2---:R-:W-:Y:S01]  /*0d40*/  UIADD3 UR4, UPT, UPT, UR4, 0x1f, URZ ;  /* 0x0000001f04047890 */ /* 0x004fe2000fffe0ff */
[----:B0-----:R-:W-:Y:S01]  /*0d50*/  FSETP.GEU.AND P0, PT, R19, R0, PT ;  /* 0x000000001300720b */ /* 0x001fe20003f0e000 */
[----:B-1----:R-:W-:Y:S02]  /*0d60*/  ULEA UR5, UR6, UR5, 0x18 ;  /* 0x0000000506057291 */ /* 0x002fe4000f8ec0ff */
[----:B------:R-:W-:Y:S01]  /*0d70*/  USHF.R.U32.HI UR4, URZ, 0x5, UR4 ;  /* 0x00000005ff047899 */ /* 0x000fe20008011604 */
[----:B------:R-:W-:-:S02]  /*0d80*/  FSEL R0, R0, R19, !P0 ;  /* 0x0000001300007208 */ /* 0x000fc40004000000 */
[----:B---3--:R-:W-:Y:S01]  /*0d90*/  SEL R3, R3, R16, !P0 ;  /* 0x0000001003037207 */ /* 0x008fe20004000000 */
[----:B------:R-:W-:Y:S02]  /*0da0*/  ULEA UR6, UR4, UR5, 0x2 ;  /* 0x0000000504067291 */ /* 0x000fe4000f8e10ff */
[----:B------:R-:W0:Y:S04]  /*0db0*/  SHFL.DOWN PT, R5, R0, 0x8, 0x1f ;  /* 0x09001f0000057f89 */ /* 0x000e2800000e0000 */
[----:B------:R-:W1:Y:S01]  /*0dc0*/  SHFL.DOWN PT, R4, R3, 0x8, 0x1f ;  /* 0x09001f0003047f89 */ /* 0x000e6200000e0000 */
[----:B0-----:R-:W-:-:S04]  /*0dd0*/  FSETP.GEU.AND P0, PT, R0, R5, PT ;  /* 0x000000050000720b */ /* 0x001fc80003f0e000 */
[----:B------:R-:W-:Y:S02]  /*0de0*/  FSEL R5, R5, R0, !P0 ;  /* 0x0000000005057208 */ /* 0x000fe40004000000 */
[----:B-1----:R-:W-:-:S03]  /*0df0*/  SEL R4, R4, R3, !P0 ;  /* 0x0000000304047207 */ /* 0x002fc60004000000 */
        /* <DEDUP_REMOVED lines=9> */
[----:B-1----:R-:W-:Y:S02]  /*0e90*/  SEL R0, R0, R7, !P0 ;  /* 0x0000000700007207 */ /* 0x002fe40004000000 */
[----:B------:R-:W-:Y:S01]  /*0ea0*/  LOP3.LUT P0, RZ, R2, 0x1f, RZ, 0xc0, !PT ;  /* 0x0000001f02ff7812 */ /* 0x000fe2000780c0ff */
[----:B------:R-:W0:Y:S04]  /*0eb0*/  SHFL.DOWN PT, R8, R9, 0x1, 0x1f ;  /* 0x08201f0009087f89 */ /* 0x000e2800000e0000 */
[----:B------:R-:W1:Y:S08]  /*0ec0*/  SHFL.DOWN PT, R3, R0, 0x1, 0x1f ;  /* 0x08201f0000037f89 */ /* 0x000e7000000e0000 */
[----:B------:R-:W-:-:S04]  /*0ed0*/  @!P0 SHF.R.U32.HI R4, RZ, 0x3, R2 ;  /* 0x00000003ff048819 */ /* 0x000fc80000011602 */
[----:B------:R-:W-:Y:S02]  /*0ee0*/  @!P0 LOP3.LUT R4, R4, 0x7c, RZ, 0xc0, !PT ;  /* 0x0000007c04048812 */ /* 0x000fe400078ec0ff */
[----:B0-----:R-:W-:-:S04]  /*0ef0*/  FSETP.GEU.AND P1, PT, R9, R8, PT ;  /* 0x000000080900720b */ /* 0x001fc80003f2e000 */
[----:B------:R-:W-:Y:S02]  /*0f00*/  FSEL R9, R8, R9, !P1 ;  /* 0x0000000908097208 */ /* 0x000fe40004800000 */
[----:B-1----:R-:W-:Y:S02]  /*0f10*/  SEL R3, R3, R0, !P1 ;  /* 0x0000000003037207 */ /* 0x002fe40004800000 */
[----:B------:R-:W-:Y:S01]  /*0f20*/  ISETP.GT.U32.AND P1, PT, R2, 0x1f, PT ;  /* 0x0000001f0200780c */ /* 0x000fe20003f24070 */
[----:B------:R0:W-:Y:S04]  /*0f30*/  @!P0 STS [R4+UR5], R9 ;  /* 0x0000000904008988 */ /* 0x0001e80008000805 */
[----:B------:R0:W-:Y:S01]  /*0f40*/  @!P0 STS [R4+UR6], R3 ;  /* 0x0000000304008988 */ /* 0x0001e20008000806 */
[----:B------:R-:W-:Y:S07]  /*0f50*/  BAR.SYNC.DEFER_BLOCKING 0x0 ;  /* 0x0000000000007b1d */ /* 0x000fee0000010000 */
[----:B------:R-:W-:Y:S05]  /*0f60*/  @P1 EXIT ;  /* 0x000000000000194d */ /* 0x000fea0003800000 */
[----:B------:R-:W-:Y:S01]  /*0f70*/  ISETP.GE.U32.AND P0, PT, R2, UR4, PT ;  /* 0x0000000402007c0c */ /* 0x000fe2000bf06070 */
[----:B0-----:R-:W-:Y:S02]  /*0f80*/  IMAD.MOV.U32 R3, RZ, RZ, -0x800001 ;  /* 0xff7fffffff037424 */ /* 0x001fe400078e00ff */
[----:B------:R-:W-:-:S10]  /*0f90*/  IMAD.MOV.U32 R0, RZ, RZ, -0x1 ;  /* 0xffffffffff007424 */ /* 0x000fd400078e00ff */
[C---:B------:R-:W-:Y:S02]  /*0fa0*/  @!P0 LEA R4, R2.reuse, UR5, 0x2 ;  /* 0x0000000502048c11 */ /* 0x040fe4000f8e10ff */
[----:B------:R-:W-:-:S03]  /*0fb0*/  @!P0 LEA R5, R2, UR6, 0x2 ;  /* 0x0000000602058c11 */ /* 0x000fc6000f8e10ff */
[----:B------:R-:W0:Y:S04]  /*0fc0*/  @!P0 LDS R3, [R4] ;  /* 0x0000000004038984 */ /* 0x000e280000000800 */
[----:B------:R-:W1:Y:S04]  /*0fd0*/  @!P0 LDS R0, [R5] ;  /* 0x0000000005008984 */ /* 0x000e680000000800 */
[----:B0-----:R-:W0:Y:S04]  /*0fe0*/  SHFL.DOWN PT, R6, R3, 0x10, 0x1f ;  /* 0x0a001f0003067f89 */ /* 0x001e2800000e0000 */
[----:B-1----:R-:W1:Y:S01]  /*0ff0*/  SHFL.DOWN PT, R7, R0, 0x10, 0x1f ;  /* 0x0a001f0000077f89 */ /* 0x002e6200000e0000 */
        /* <DEDUP_REMOVED lines=18> */
[----:B------:R-:W-:Y:S02]  /*1120*/  ISETP.NE.AND P0, PT, R2, RZ, PT ;  /* 0x000000ff0200720c */ /* 0x000fe40003f05270 */
[----:B------:R0:W1:Y:S04]  /*1130*/  SHFL.DOWN PT, R2, R5, 0x1, 0x1f ;  /* 0x08201f0005027f89 */ /* 0x00006800000e0000 */
[----:B------:R0:W2:Y:S07]  /*1140*/  SHFL.DOWN PT, R7, R0, 0x1, 0x1f ;  /* 0x08201f0000077f89 */ /* 0x0000ae00000e0000 */
[----:B------:R-:W-:Y:S05]  /*1150*/  @P0 EXIT ;  /* 0x000000000000094d */ /* 0x000fea0003800000 */
[----:B------:R-:W3:Y:S01]  /*1160*/  LDCU.64 UR4, c[0x0][0x390] ;  /* 0x00007200ff0477ac */ /* 0x000ee20008000a00 */
[----:B-1----:R-:W-:-:S04]  /*1170*/  FSETP.GEU.AND P0, PT, R5, R2, PT ;  /* 0x000000020500720b */ /* 0x002fc80003f0e000 */
[----:B--2---:R-:W-:Y:S01]  /*1180*/  SEL R7, R7, R0, !P0 ;  /* 0x0000000007077207 */ /* 0x004fe20004000000 */
[----:B---3--:R-:W-:-:S04]  /*1190*/  ULEA UR4, UP0, UR7, UR4, 0x2 ;  /* 0x0000000407047291 */ /* 0x008fc8000f8010ff */
[----:B------:R-:W-:Y:S02]  /*11a0*/  ULEA.HI.X UR5, UR7, UR5, URZ, 0x2, UP0 ;  /* 0x0000000507057291 */ /* 0x000fe400080f14ff */
[----:B------:R-:W-:-:S04]  /*11b0*/  IMAD.U32 R2, RZ, RZ, UR4 ;  /* 0x00000004ff027e24 */ /* 0x000fc8000f8e00ff */
[----:B------:R-:W-:-:S05]  /*11c0*/  IMAD.U32 R3, RZ, RZ, UR5 ;  /* 0x00000005ff037e24 */ /* 0x000fca000f8e00ff */
[----:B------:R-:W-:Y:S01]  /*11d0*/  STG.E desc[UR8][R2.64], R7 ;  /* 0x0000000702007986 */ /* 0x000fe2000c101908 */
[----:B------:R-:W-:Y:S05]  /*11e0*/  EXIT ;  /* 0x000000000000794d */ /* 0x000fea0003800000 */
.L_x_9:
[----:B------:R-:W-:-:S00]  /*11f0*/  BRA `(.L_x_9) ;  /* 0xfffffffc00fc7947 */ /* 0x000fc0000383ffff */
[----:B------:R-:W-:-:S00]  /*1200*/  NOP ;  /* 0x0000000000007918 */ /* 0x000fc00000000000 */
[----:B------:R-:W-:-:S00]  /*1210*/  NOP ;  /* 0x0000000000007918 */ /* 0x000fc00000000000 */
[----:B------:R-:W-:-:S00]  /*1220*/  NOP ;  /* 0x0000000000007918 */ /* 0x000fc00000000000 */
[----:B------:R-:W-:-:S00]  /*1230*/  NOP ;  /* 0x0000000000007918 */ /* 0x000fc00000000000 */
[----:B------:R-:W-:-:S00]  /*1240*/  NOP ;  /* 0x0000000000007918 */ /* 0x000fc00000000000 */
[----:B------:R-:W-:-:S00]  /*1250*/  NOP ;  /* 0x0000000000007918 */ /* 0x000fc00000000000 */
[----:B------:R-:W-:-:S00]  /*1260*/  NOP ;  /* 0x0000000000007918 */ /* 0x000fc00000000000 */
[----:B------:R-:W-:-:S00]  /*1270*/  NOP ;  /* 0x0000000000007918 */ /* 0x000fc00000000000 */
.L_x_10:


//--------------------- .nv.shared._Z25speculative_decode_kernelPKfPKiPiii --------------------------
	.section	.nv.shared._Z25speculative_decode_kernelPKfPKiPiii,"aw",@nobits
	.sectionflags	@""
	.align	16
	.zero		1024


//--------------------- .nv.shared.reserved.0     --------------------------
	.section	.nv.shared.reserved.0,"aw",@nobits
	.weak		__nv_reservedSMEM_offset_0_alias
	.size		__nv_reservedSMEM_offset_0_alias, 0, 64
	.other		__nv_reservedSMEM_offset_0_alias,@"STO_CUDA_RESERVED_SHARED STV_DEFAULT"
__nv_reservedSMEM_offset_0_alias:
	.zero		0
	.zero		64


//--------------------- .nv.constant0._Z25speculative_decode_kernelPKfPKiPiii --------------------------
	.section	.nv.constant0._Z25speculative_decode_kernelPKfPKiPiii,"a",@progbits
	.sectionflags	@""
	.align	4
.nv.constant0._Z25speculative_decode_kernelPKfPKiPiii:
	.zero		928


//--------------------- SYMBOLS --------------------------

	.type		.nv.reservedSmem.offset0,@object
	.size		.nv.reservedSmem.offset0,0x4
	.type		.nv.reservedSmem.cap,@object
	.size		.nv.reservedSmem.cap,0x4
